//
// Generated by NVIDIA NVVM Compiler
//
// Compiler Build ID: CL-36424714
// Cuda compilation tools, release 13.0, V13.0.88
// Based on NVVM 20.0.0
//

.version 9.0
.target sm_100
.address_size 64

	// .globl	_Z9filter_v2PiS_PKii

.visible .entry _Z9filter_v2PiS_PKii(
	.param .u64 .ptr .align 1 _Z9filter_v2PiS_PKii_param_0,
	.param .u64 .ptr .align 1 _Z9filter_v2PiS_PKii_param_1,
	.param .u64 .ptr .align 1 _Z9filter_v2PiS_PKii_param_2,
	.param .u32 _Z9filter_v2PiS_PKii_param_3
)
{
	.reg .pred 	%p<5>;
	.reg .b32 	%r<21>;
	.reg .b64 	%rd<11>;

	ld.param.u64 	%rd1, [_Z9filter_v2PiS_PKii_param_0];
	ld.param.u64 	%rd2, [_Z9filter_v2PiS_PKii_param_1];
	ld.param.u64 	%rd3, [_Z9filter_v2PiS_PKii_param_2];
	ld.param.u32 	%r7, [_Z9filter_v2PiS_PKii_param_3];
	mov.u32 	%r8, %tid.x;
	mov.u32 	%r9, %ctaid.x;
	mov.u32 	%r10, %ntid.x;
	mad.lo.s32 	%r1, %r9, %r10, %r8;
	setp.ge.s32 	%p1, %r1, %r7;
	@%p1 bra 	$L__BB0_5;
	cvta.to.global.u64 	%rd4, %rd3;
	mul.wide.s32 	%rd5, %r1, 4;
	add.s64 	%rd6, %rd4, %rd5;
	ld.global.u32 	%r2, [%rd6];
	setp.lt.s32 	%p2, %r2, 1;
	@%p2 bra 	$L__BB0_5;
	// begin inline asm
	activemask.b32 %r11;
	// end inline asm
	// begin inline asm
	mov.u32 %r12, %lanemask_lt;
	// end inline asm
	and.b32  	%r4, %r12, %r11;
	setp.ne.s32 	%p3, %r4, 0;
	@%p3 bra 	$L__BB0_4;
	popc.b32 	%r14, %r11;
	cvta.to.global.u64 	%rd7, %rd2;
	atom.global.add.u32 	%r20, [%rd7], %r14;
$L__BB0_4:
	brev.b32 	%r15, %r11;
	bfind.shiftamt.u32 	%r16, %r15;
	shfl.sync.idx.b32	%r17|%p4, %r20, %r16, 31, %r11;
	popc.b32 	%r18, %r4;
	add.s32 	%r19, %r17, %r18;
	cvta.to.global.u64 	%rd8, %rd1;
	mul.wide.s32 	%rd9, %r19, 4;
	add.s64 	%rd10, %rd8, %rd9;
	st.global.u32 	[%rd10], %r2;
$L__BB0_5:
	ret;

}


// ===== COMPILED SASS (sm_100) =====

	.target	sm_100

	.elftype	@"ET_EXEC"


//--------------------- .note.nv.tkinfo           --------------------------
	.section	.note.nv.tkinfo,"",@"SHT_NOTE"
	.sectionflags	@"SHF_NOTE_NV_TKINFO"
	.tkinfo
        /*0018*/ 	.word	0x00000002
        /*0030*/ 	.string	""
        /*0030*/ 	.string	"ptxas"
        /*0030*/ 	.string	"Cuda compilation tools, release 13.0, V13.0.88"
        /*0030*/ 	.string	"Build cuda_13.0.r13.0/compiler.36424714_0"
        /*0030*/ 	.string	"-arch sm_100 -m 64 "



//--------------------- .note.nv.cuinfo           --------------------------
	.section	.note.nv.cuinfo,"",@"SHT_NOTE"
	.sectionflags	@"SHF_NOTE_NV_CUINFO"
        /*0018*/ 	.short	0x0002
        /*001a*/ 	.short	0x0064
        /*001c*/ 	.short	0x0082
	.zero		2


//--------------------- .nv.info                  --------------------------
	.section	.nv.info,"",@"SHT_CUDA_INFO"
	.align	4


	//----- nvinfo : EIATTR_REGCOUNT
	.align		4
        /*0000*/ 	.byte	0x04, 0x2f
        /*0002*/ 	.short	(.L_1 - .L_0)
	.align		4
.L_0:
        /*0004*/ 	.word	index@(_Z9filter_v2PiS_PKii)
        /*0008*/ 	.word	0x0000000f


	//----- nvinfo : EIATTR_FRAME_SIZE
	.align		4
.L_1:
        /*000c*/ 	.byte	0x04, 0x11
        /*000e*/ 	.short	(.L_3 - .L_2)
	.align		4
.L_2:
        /*0010*/ 	.word	index@(_Z9filter_v2PiS_PKii)
        /*0014*/ 	.word	0x00000000


	//----- nvinfo : EIATTR_MIN_STACK_SIZE
	.align		4
.L_3:
        /*0018*/ 	.byte	0x04, 0x12
        /*001a*/ 	.short	(.L_5 - .L_4)
	.align		4
.L_4:
        /*001c*/ 	.word	index@(_Z9filter_v2PiS_PKii)
        /*0020*/ 	.word	0x00000000
.L_5:


//--------------------- .nv.compat                --------------------------
	.section	.nv.compat,"",@"SHT_CUDA_COMPAT_INFO"
	.align	4
        /*0000*/ 	.byte	0x02, 0x09, 0x00, 0x00, 0x02, 0x02, 0x01, 0x00, 0x02, 0x05, 0x05, 0x00, 0x03, 0x07, 0x01, 0x01
        /*0010*/ 	.byte	0x02, 0x03, 0x00, 0x00, 0x02, 0x06, 0x01, 0x00, 0x04, 0x0b, 0x08, 0x00, 0x09, 0x00, 0x00, 0x00
        /*0020*/ 	.byte	0x00, 0x00, 0x00, 0x00


//--------------------- .nv.info._Z9filter_v2PiS_PKii --------------------------
	.section	.nv.info._Z9filter_v2PiS_PKii,"",@"SHT_CUDA_INFO"
	.sectionflags	@""
	.align	4


	//----- nvinfo : EIATTR_CUDA_API_VERSION
	.align		4
        /*0000*/ 	.byte	0x04, 0x37
        /*0002*/ 	.short	(.L_7 - .L_6)
.L_6:
        /*0004*/ 	.word	0x00000082


	//----- nvinfo : EIATTR_KPARAM_INFO
	.align		4
.L_7:
        /*0008*/ 	.byte	0x04, 0x17
        /*000a*/ 	.short	(.L_9 - .L_8)
.L_8:
        /*000c*/ 	.word	0x00000000
        /*0010*/ 	.short	0x0003
        /*0012*/ 	.short	0x0018
        /*0014*/ 	.byte	0x00, 0xf0, 0x11, 0x00


	//----- nvinfo : EIATTR_KPARAM_INFO
	.align		4
.L_9:
        /*0018*/ 	.byte	0x04, 0x17
        /*001a*/ 	.short	(.L_11 - .L_10)
.L_10:
        /*001c*/ 	.word	0x00000000
        /*0020*/ 	.short	0x0002
        /*0022*/ 	.short	0x0010
        /*0024*/ 	.byte	0x00, 0xf5, 0x21, 0x00


	//----- nvinfo : EIATTR_KPARAM_INFO
	.align		4
.L_11:
        /*0028*/ 	.byte	0x04, 0x17
        /*002a*/ 	.short	(.L_13 - .L_12)
.L_12:
        /*002c*/ 	.word	0x00000000
        /*0030*/ 	.short	0x0001
        /*0032*/ 	.short	0x0008
        /*0034*/ 	.byte	0x00, 0xf5, 0x21, 0x00


	//----- nvinfo : EIATTR_KPARAM_INFO
	.align		4
.L_13:
        /*0038*/ 	.byte	0x04, 0x17
        /*003a*/ 	.short	(.L_15 - .L_14)
.L_14:
        /*003c*/ 	.word	0x00000000
        /*0040*/ 	.short	0x0000
        /*0042*/ 	.short	0x0000
        /*0044*/ 	.byte	0x00, 0xf5, 0x21, 0x00


	//----- nvinfo : EIATTR_SPARSE_MMA_MASK
	.align		4
.L_15:
        /*0048*/ 	.byte	0x03, 0x50
        /*004a*/ 	.short	0x0000


	//----- nvinfo : EIATTR_MAXREG_COUNT
	.align		4
        /*004c*/ 	.byte	0x03, 0x1b
        /*004e*/ 	.short	0x00ff


	//----- nvinfo : EIATTR_MERCURY_ISA_VERSION
	.align		4
        /*0050*/ 	.byte	0x03, 0x5f
        /*0052*/ 	.short	0x0101


	//----- nvinfo : EIATTR_INT_WARP_WIDE_INSTR_OFFSETS
	.align		4
        /*0054*/ 	.byte	0x04, 0x31
        /*0056*/ 	.short	(.L_17 - .L_16)


	//   ....[0]....
.L_16:
        /*0058*/ 	.word	0x00000160


	//   ....[1]....
        /*005c*/ 	.word	0x00000200


	//----- nvinfo : EIATTR_COOP_GROUP_MASK_REGIDS
	.align		4
.L_17:
        /*0060*/ 	.byte	0x04, 0x29
        /*0062*/ 	.short	(.L_19 - .L_18)


	//   ....[0]....
.L_18:
        /*0064*/ 	.word	0x05000000


	//----- nvinfo : EIATTR_COOP_GROUP_INSTR_OFFSETS
	.align		4
.L_19:
        /*0068*/ 	.byte	0x04, 0x28
        /*006a*/ 	.short	(.L_21 - .L_20)


	//   ....[0]....
.L_20:
        /*006c*/ 	.word	0x00000230


	//----- nvinfo : EIATTR_VRC_CTA_INIT_COUNT
	.align		4
.L_21:
        /*0070*/ 	.byte	0x02, 0x4a
	.zero		1
	.zero		1


	//----- nvinfo : EIATTR_EXIT_INSTR_OFFSETS
	.align		4
        /*0074*/ 	.byte	0x04, 0x1c
        /*0076*/ 	.short	(.L_23 - .L_22)


	//   ....[0]....
.L_22:
        /*0078*/ 	.word	0x00000070


	//   ....[1]....
        /*007c*/ 	.word	0x000000d0


	//   ....[2]....
        /*0080*/ 	.word	0x00000290


	//----- nvinfo : EIATTR_CRS_STACK_SIZE
	.align		4
.L_23:
        /*0084*/ 	.byte	0x04, 0x1e
        /*0086*/ 	.short	(.L_25 - .L_24)
.L_24:
        /*0088*/ 	.word	0x00000000


	//----- nvinfo : EIATTR_CBANK_PARAM_SIZE
	.align		4
.L_25:
        /*008c*/ 	.byte	0x03, 0x19
        /*008e*/ 	.short	0x001c


	//----- nvinfo : EIATTR_PARAM_CBANK
	.align		4
        /*0090*/ 	.byte	0x04, 0x0a
        /*0092*/ 	.short	(.L_27 - .L_26)
	.align		4
.L_26:
        /*0094*/ 	.word	index@(.nv.constant0._Z9filter_v2PiS_PKii)
        /*0098*/ 	.short	0x0380
        /*009a*/ 	.short	0x001c


	//----- nvinfo : EIATTR_SW_WAR
	.align		4
.L_27:
        /*009c*/ 	.byte	0x04, 0x36
        /*009e*/ 	.short	(.L_29 - .L_28)
.L_28:
        /*00a0*/ 	.word	0x00000008
.L_29:


//--------------------- .nv.callgraph             --------------------------
	.section	.nv.callgraph,"",@"SHT_CUDA_CALLGRAPH"
	.align	4
	.sectionentsize	8
	.align		4
        /*0000*/ 	.word	0x00000000
	.align		4
        /*0004*/ 	.word	0xffffffff
	.align		4
        /*0008*/ 	.word	0x00000000
	.align		4
        /*000c*/ 	.word	0xfffffffe
	.align		4
        /*0010*/ 	.word	0x00000000
	.align		4
        /*0014*/ 	.word	0xfffffffd
	.align		4
        /*0018*/ 	.word	0x00000000
	.align		4
        /*001c*/ 	.word	0xfffffffc


//--------------------- .text._Z9filter_v2PiS_PKii --------------------------
	.section	.text._Z9filter_v2PiS_PKii,"ax",@progbits
	.align	128
        .global         _Z9filter_v2PiS_PKii
        .type           _Z9filter_v2PiS_PKii,@function
        .size           _Z9filter_v2PiS_PKii,(.L_x_3 - _Z9filter_v2PiS_PKii)
        .other          _Z9filter_v2PiS_PKii,@"STO_CUDA_ENTRY STV_DEFAULT"
_Z9filter_v2PiS_PKii:
.text._Z9filter_v2PiS_PKii:
[----:B------:R-:W-:Y:S01]  /*0000*/  LDC R1, c[0x0][0x37c] ;  /* 0x0000df00ff017b82 */ /* 0x000fe20000000800 */
[----:B------:R-:W0:Y:S07]  /*0010*/  S2R R5, SR_TID.X ;  /* 0x0000000000057919 */ /* 0x000e2e0000002100 */
[----:B------:R-:W0:Y:S01]  /*0020*/  S2UR UR4, SR_CTAID.X ;  /* 0x00000000000479c3 */ /* 0x000e220000002500 */
[----:B------:R-:W1:Y:S07]  /*0030*/  LDCU UR5, c[0x0][0x398] ;  /* 0x00007300ff0577ac */ /* 0x000e6e0008000800 */
[----:B------:R-:W0:Y:S02]  /*0040*/  LDC R0, c[0x0][0x360] ;  /* 0x0000d800ff007b82 */ /* 0x000e240000000800 */
[----:B0-----:R-:W-:-:S05]  /*0050*/  IMAD R5, R0, UR4, R5 ;  /* 0x0000000400057c24 */ /* 0x001fca000f8e0205 */
[----:B-1----:R-:W-:-:S13]  /*0060*/  ISETP.GE.AND P0, PT, R5, UR5, PT ;  /* 0x0000000505007c0c */ /* 0x002fda000bf06270 */
[----:B------:R-:W-:Y:S05]  /*0070*/  @P0 EXIT ;  /* 0x000000000000094d */ /* 0x000fea0003800000 */
[----:B------:R-:W0:Y:S01]  /*0080*/  LDC.64 R2, c[0x0][0x390] ;  /* 0x0000e400ff027b82 */ /* 0x000e220000000a00 */
[----:B------:R-:W1:Y:S01]  /*0090*/  LDCU.64 UR4, c[0x0][0x358] ;  /* 0x00006b00ff0477ac */ /* 0x000e620008000a00 */
[----:B0-----:R-:W-:-:S05]  /*00a0*/  IMAD.WIDE R2, R5, 0x4, R2 ;  /* 0x0000000405027825 */ /* 0x001fca00078e0202 */
[----:B-1----:R-:W2:Y:S02]  /*00b0*/  LDG.E R5, desc[UR4][R2.64] ;  /* 0x0000000402057981 */ /* 0x002ea4000c1e1900 */
[----:B--2---:R-:W-:-:S13]  /*00c0*/  ISETP.GE.AND P0, PT, R5, 0x1, PT ;  /* 0x000000010500780c */ /* 0x004fda0003f06270 */
[----:B------:R-:W-:Y:S05]  /*00d0*/  @!P0 EXIT ;  /* 0x000000000000894d */ /* 0x000fea0003800000 */
[----:B------:R-:W0:Y:S01]  /*00e0*/  S2R R7, SR_LTMASK ;  /* 0x0000000000077919 */ /* 0x000e220000003900 */
[----:B------:R-:W-:Y:S01]  /*00f0*/  VOTE.ANY R0, PT, PT ;  /* 0x0000000000007806 */ /* 0x000fe200038e0100 */
[----:B------:R-:W-:Y:S03]  /*0100*/  BSSY.RECONVERGENT B0, `(.L_x_0) ;  /* 0x0000012000007945 */ /* 0x000fe60003800200 */
[----:B------:R-:W1:Y:S08]  /*0110*/  BREV R2, R0 ;  /* 0x0000000000027301 */ /* 0x000e700000000000 */
[----:B-1----:R1:W2:Y:S01]  /*0120*/  FLO.U32.SH R8, R2 ;  /* 0x0000000200087300 */ /* 0x0022a200000e0400 */
[----:B0-----:R-:W-:-:S13]  /*0130*/  LOP3.LUT P0, R4, R7, RZ, R0, 0xa0, !PT ;  /* 0x000000ff07047212 */ /* 0x001fda000780a000 */
[----:B-12---:R-:W-:Y:S05]  /*0140*/  @P0 BRA `(.L_x_1) ;  /* 0x0000000000340947 */ /* 0x006fea0003800000 */
[----:B------:R-:W0:Y:S01]  /*0150*/  S2R R9, SR_LANEID ;  /* 0x0000000000097919 */ /* 0x000e220000000000 */
[----:B------:R-:W-:Y:S01]  /*0160*/  VOTEU.ANY UR6, UPT, PT ;  /* 0x0000000000067886 */ /* 0x000fe200038e0100 */
[----:B------:R-:W1:Y:S01]  /*0170*/  LDC.64 R2, c[0x0][0x388] ;  /* 0x0000e200ff027b82 */ /* 0x000e620000000a00 */
[----:B------:R-:W0:Y:S01]  /*0180*/  FLO.U32 R10, UR6 ;  /* 0x00000006000a7d00 */ /* 0x000e2200080e0000 */
[----:B------:R-:W-:-:S07]  /*0190*/  UPOPC UR7, UR6 ;  /* 0x00000006000772bf */ /* 0x000fce0008000000 */
[----:B------:R-:W2:Y:S01]  /*01a0*/  POPC R6, R0 ;  /* 0x0000000000067309 */ /* 0x000ea20000000000 */
[----:B0-----:R-:W-:Y:S01]  /*01b0*/  ISETP.EQ.U32.AND P0, PT, R10, R9, PT ;  /* 0x000000090a00720c */ /* 0x001fe20003f02070 */
[----:B--2---:R-:W-:-:S12]  /*01c0*/  IMAD R9, R6, UR7, RZ ;  /* 0x0000000706097c24 */ /* 0x004fd8000f8e02ff */
[----:B-1----:R-:W2:Y:S01]  /*01d0*/  @P0 ATOMG.E.ADD.STRONG.GPU PT, R3, desc[UR4][R2.64], R9 ;  /* 0x80000009020309a8 */ /* 0x002ea200081ef104 */
[----:B------:R-:W-:-:S04]  /*01e0*/  LOP3.LUT R12, R7, UR6, RZ, 0xc0, !PT ;  /* 0x00000006070c7c12 */ /* 0x000fc8000f8ec0ff */
[----:B------:R-:W0:Y:S01]  /*01f0*/  POPC R7, R12 ;  /* 0x0000000c00077309 */ /* 0x000e220000000000 */
[----:B--2---:R-:W0:Y:S02]  /*0200*/  SHFL.IDX PT, R11, R3, R10, 0x1f ;  /* 0x00001f0a030b7589 */ /* 0x004e2400000e0000 */
[----:B0-----:R-:W-:-:S07]  /*0210*/  IMAD R7, R6, R7, R11 ;  /* 0x0000000706077224 */ /* 0x001fce00078e020b */
.L_x_1:
[----:B------:R-:W-:Y:S05]  /*0220*/  BSYNC.RECONVERGENT B0 ;  /* 0x0000000000007941 */ /* 0x000fea0003800200 */
.L_x_0:
[----:B------:R-:W0:Y:S01]  /*0230*/  SHFL.IDX PT, R7, R7, R8, 0x1f ;  /* 0x00001f0807077589 */ /* 0x000e2200000e0000 */
[----:B------:R-:W1:Y:S01]  /*0240*/  LDC.64 R2, c[0x0][0x380] ;  /* 0x0000e000ff027b82 */ /* 0x000e620000000a00 */
[----:B------:R-:W0:Y:S02]  /*0250*/  POPC R4, R4 ;  /* 0x0000000400047309 */ /* 0x000e240000000000 */
[----:B0-----:R-:W-:-:S05]  /*0260*/  IADD3 R9, PT, PT, R7, R4, RZ ;  /* 0x0000000407097210 */ /* 0x001fca0007ffe0ff */
[----:B-1----:R-:W-:-:S05]  /*0270*/  IMAD.WIDE R2, R9, 0x4, R2 ;  /* 0x0000000409027825 */ /* 0x002fca00078e0202 */
[----:B------:R-:W-:Y:S01]  /*0280*/  STG.E desc[UR4][R2.64], R5 ;  /* 0x0000000502007986 */ /* 0x000fe2000c101904 */
[----:B------:R-:W-:Y:S05]  /*0290*/  EXIT ;  /* 0x000000000000794d */ /* 0x000fea0003800000 */
.L_x_2:
[----:B------:R-:W-:-:S00]  /*02a0*/  BRA `(.L_x_2) ;  /* 0xfffffffc00fc7947 */ /* 0x000fc0000383ffff */
[----:B------:R-:W-:-:S00]  /*02b0*/  NOP ;  /* 0x0000000000007918 */ /* 0x000fc00000000000 */
        /* <DEDUP_REMOVED lines=12> */
.L_x_3:


//--------------------- .nv.shared.reserved.0     --------------------------
	.section	.nv.shared.reserved.0,"aw",@nobits
	.weak		__nv_reservedSMEM_offset_0_alias
	.size		__nv_reservedSMEM_offset_0_alias, 0, 64
	.other		__nv_reservedSMEM_offset_0_alias,@"STO_CUDA_RESERVED_SHARED STV_DEFAULT"
__nv_reservedSMEM_offset_0_alias:
	.zero		0
	.zero		64


//--------------------- .nv.constant0._Z9filter_v2PiS_PKii --------------------------
	.section	.nv.constant0._Z9filter_v2PiS_PKii,"a",@progbits
	.sectionflags	@""
	.align	4
.nv.constant0._Z9filter_v2PiS_PKii:
	.zero		924


//--------------------- SYMBOLS --------------------------

	.type		.nv.reservedSmem.offset0,@object
	.size		.nv.reservedSmem.offset0,0x4
